//
// Generated by NVIDIA NVVM Compiler
//
// Compiler Build ID: CL-36424714
// Cuda compilation tools, release 13.0, V13.0.88
// Based on NVVM 20.0.0
//

.version 9.0
.target sm_100
.address_size 64

	// .globl	_Z11addMatricesPKiS0_Pimm

.visible .entry _Z11addMatricesPKiS0_Pimm(
	.param .u64 .ptr .align 1 _Z11addMatricesPKiS0_Pimm_param_0,
	.param .u64 .ptr .align 1 _Z11addMatricesPKiS0_Pimm_param_1,
	.param .u64 .ptr .align 1 _Z11addMatricesPKiS0_Pimm_param_2,
	.param .u64 _Z11addMatricesPKiS0_Pimm_param_3,
	.param .u64 _Z11addMatricesPKiS0_Pimm_param_4
)
{
	.reg .pred 	%p<4>;
	.reg .b32 	%r<12>;
	.reg .b64 	%rd<16>;

	ld.param.u64 	%rd3, [_Z11addMatricesPKiS0_Pimm_param_0];
	ld.param.u64 	%rd4, [_Z11addMatricesPKiS0_Pimm_param_1];
	ld.param.u64 	%rd5, [_Z11addMatricesPKiS0_Pimm_param_2];
	ld.param.u64 	%rd6, [_Z11addMatricesPKiS0_Pimm_param_3];
	ld.param.u64 	%rd7, [_Z11addMatricesPKiS0_Pimm_param_4];
	mov.u32 	%r1, %ctaid.y;
	mov.u32 	%r2, %ntid.y;
	mov.u32 	%r3, %tid.y;
	mad.lo.s32 	%r4, %r1, %r2, %r3;
	cvt.u64.u32 	%rd1, %r4;
	mov.u32 	%r5, %ctaid.x;
	mov.u32 	%r6, %ntid.x;
	mov.u32 	%r7, %tid.x;
	mad.lo.s32 	%r8, %r5, %r6, %r7;
	cvt.u64.u32 	%rd2, %r8;
	setp.le.u64 	%p1, %rd7, %rd1;
	setp.le.u64 	%p2, %rd6, %rd2;
	or.pred  	%p3, %p2, %p1;
	@%p3 bra 	$L__BB0_2;
	cvta.to.global.u64 	%rd8, %rd3;
	cvta.to.global.u64 	%rd9, %rd4;
	cvta.to.global.u64 	%rd10, %rd5;
	mad.lo.s64 	%rd11, %rd6, %rd1, %rd2;
	shl.b64 	%rd12, %rd11, 2;
	add.s64 	%rd13, %rd8, %rd12;
	ld.global.u32 	%r9, [%rd13];
	add.s64 	%rd14, %rd9, %rd12;
	ld.global.u32 	%r10, [%rd14];
	add.s32 	%r11, %r10, %r9;
	add.s64 	%rd15, %rd10, %rd12;
	st.global.u32 	[%rd15], %r11;
$L__BB0_2:
	ret;

}


// ===== COMPILED SASS (sm_100) =====

	.target	sm_100

	.elftype	@"ET_EXEC"


//--------------------- .note.nv.tkinfo           --------------------------
	.section	.note.nv.tkinfo,"",@"SHT_NOTE"
	.sectionflags	@"SHF_NOTE_NV_TKINFO"
	.tkinfo
        /*0018*/ 	.word	0x00000002
        /*0030*/ 	.string	""
        /*0030*/ 	.string	"ptxas"
        /*0030*/ 	.string	"Cuda compilation tools, release 13.0, V13.0.88"
        /*0030*/ 	.string	"Build cuda_13.0.r13.0/compiler.36424714_0"
        /*0030*/ 	.string	"-arch sm_100 -m 64 "



//--------------------- .note.nv.cuinfo           --------------------------
	.section	.note.nv.cuinfo,"",@"SHT_NOTE"
	.sectionflags	@"SHF_NOTE_NV_CUINFO"
        /*0018*/ 	.short	0x0002
        /*001a*/ 	.short	0x0064
        /*001c*/ 	.short	0x0082
	.zero		2


//--------------------- .nv.info                  --------------------------
	.section	.nv.info,"",@"SHT_CUDA_INFO"
	.align	4


	//----- nvinfo : EIATTR_REGCOUNT
	.align		4
        /*0000*/ 	.byte	0x04, 0x2f
        /*0002*/ 	.short	(.L_1 - .L_0)
	.align		4
.L_0:
        /*0004*/ 	.word	index@(_Z11addMatricesPKiS0_Pimm)
        /*0008*/ 	.word	0x0000000c


	//----- nvinfo : EIATTR_FRAME_SIZE
	.align		4
.L_1:
        /*000c*/ 	.byte	0x04, 0x11
        /*000e*/ 	.short	(.L_3 - .L_2)
	.align		4
.L_2:
        /*0010*/ 	.word	index@(_Z11addMatricesPKiS0_Pimm)
        /*0014*/ 	.word	0x00000000


	//----- nvinfo : EIATTR_MIN_STACK_SIZE
	.align		4
.L_3:
        /*0018*/ 	.byte	0x04, 0x12
        /*001a*/ 	.short	(.L_5 - .L_4)
	.align		4
.L_4:
        /*001c*/ 	.word	index@(_Z11addMatricesPKiS0_Pimm)
        /*0020*/ 	.word	0x00000000
.L_5:


//--------------------- .nv.compat                --------------------------
	.section	.nv.compat,"",@"SHT_CUDA_COMPAT_INFO"
	.align	4
        /*0000*/ 	.byte	0x02, 0x09, 0x00, 0x00, 0x02, 0x02, 0x01, 0x00, 0x02, 0x05, 0x05, 0x00, 0x03, 0x07, 0x01, 0x01
        /*0010*/ 	.byte	0x02, 0x03, 0x00, 0x00, 0x02, 0x06, 0x01, 0x00, 0x04, 0x0b, 0x08, 0x00, 0x09, 0x00, 0x00, 0x00
        /*0020*/ 	.byte	0x00, 0x00, 0x00, 0x00


//--------------------- .nv.info._Z11addMatricesPKiS0_Pimm --------------------------
	.section	.nv.info._Z11addMatricesPKiS0_Pimm,"",@"SHT_CUDA_INFO"
	.sectionflags	@""
	.align	4


	//----- nvinfo : EIATTR_CUDA_API_VERSION
	.align		4
        /*0000*/ 	.byte	0x04, 0x37
        /*0002*/ 	.short	(.L_7 - .L_6)
.L_6:
        /*0004*/ 	.word	0x00000082


	//----- nvinfo : EIATTR_KPARAM_INFO
	.align		4
.L_7:
        /*0008*/ 	.byte	0x04, 0x17
        /*000a*/ 	.short	(.L_9 - .L_8)
.L_8:
        /*000c*/ 	.word	0x00000000
        /*0010*/ 	.short	0x0004
        /*0012*/ 	.short	0x0020
        /*0014*/ 	.byte	0x00, 0xf0, 0x21, 0x00


	//----- nvinfo : EIATTR_KPARAM_INFO
	.align		4
.L_9:
        /*0018*/ 	.byte	0x04, 0x17
        /*001a*/ 	.short	(.L_11 - .L_10)
.L_10:
        /*001c*/ 	.word	0x00000000
        /*0020*/ 	.short	0x0003
        /*0022*/ 	.short	0x0018
        /*0024*/ 	.byte	0x00, 0xf0, 0x21, 0x00


	//----- nvinfo : EIATTR_KPARAM_INFO
	.align		4
.L_11:
        /*0028*/ 	.byte	0x04, 0x17
        /*002a*/ 	.short	(.L_13 - .L_12)
.L_12:
        /*002c*/ 	.word	0x00000000
        /*0030*/ 	.short	0x0002
        /*0032*/ 	.short	0x0010
        /*0034*/ 	.byte	0x00, 0xf5, 0x21, 0x00


	//----- nvinfo : EIATTR_KPARAM_INFO
	.align		4
.L_13:
        /*0038*/ 	.byte	0x04, 0x17
        /*003a*/ 	.short	(.L_15 - .L_14)
.L_14:
        /*003c*/ 	.word	0x00000000
        /*0040*/ 	.short	0x0001
        /*0042*/ 	.short	0x0008
        /*0044*/ 	.byte	0x00, 0xf5, 0x21, 0x00


	//----- nvinfo : EIATTR_KPARAM_INFO
	.align		4
.L_15:
        /*0048*/ 	.byte	0x04, 0x17
        /*004a*/ 	.short	(.L_17 - .L_16)
.L_16:
        /*004c*/ 	.word	0x00000000
        /*0050*/ 	.short	0x0000
        /*0052*/ 	.short	0x0000
        /*0054*/ 	.byte	0x00, 0xf5, 0x21, 0x00


	//----- nvinfo : EIATTR_SPARSE_MMA_MASK
	.align		4
.L_17:
        /*0058*/ 	.byte	0x03, 0x50
        /*005a*/ 	.short	0x0000


	//----- nvinfo : EIATTR_MAXREG_COUNT
	.align		4
        /*005c*/ 	.byte	0x03, 0x1b
        /*005e*/ 	.short	0x00ff


	//----- nvinfo : EIATTR_MERCURY_ISA_VERSION
	.align		4
        /*0060*/ 	.byte	0x03, 0x5f
        /*0062*/ 	.short	0x0101


	//----- nvinfo : EIATTR_VRC_CTA_INIT_COUNT
	.align		4
        /*0064*/ 	.byte	0x02, 0x4a
	.zero		1
	.zero		1


	//----- nvinfo : EIATTR_EXIT_INSTR_OFFSETS
	.align		4
        /*0068*/ 	.byte	0x04, 0x1c
        /*006a*/ 	.short	(.L_19 - .L_18)


	//   ....[0]....
.L_18:
        /*006c*/ 	.word	0x000000f0


	//   ....[1]....
        /*0070*/ 	.word	0x00000220


	//----- nvinfo : EIATTR_CBANK_PARAM_SIZE
	.align		4
.L_19:
        /*0074*/ 	.byte	0x03, 0x19
        /*0076*/ 	.short	0x0028


	//----- nvinfo : EIATTR_PARAM_CBANK
	.align		4
        /*0078*/ 	.byte	0x04, 0x0a
        /*007a*/ 	.short	(.L_21 - .L_20)
	.align		4
.L_20:
        /*007c*/ 	.word	index@(.nv.constant0._Z11addMatricesPKiS0_Pimm)
        /*0080*/ 	.short	0x0380
        /*0082*/ 	.short	0x0028


	//----- nvinfo : EIATTR_SW_WAR
	.align		4
.L_21:
        /*0084*/ 	.byte	0x04, 0x36
        /*0086*/ 	.short	(.L_23 - .L_22)
.L_22:
        /*0088*/ 	.word	0x00000008
.L_23:


//--------------------- .nv.callgraph             --------------------------
	.section	.nv.callgraph,"",@"SHT_CUDA_CALLGRAPH"
	.align	4
	.sectionentsize	8
	.align		4
        /*0000*/ 	.word	0x00000000
	.align		4
        /*0004*/ 	.word	0xffffffff
	.align		4
        /*0008*/ 	.word	0x00000000
	.align		4
        /*000c*/ 	.word	0xfffffffe
	.align		4
        /*0010*/ 	.word	0x00000000
	.align		4
        /*0014*/ 	.word	0xfffffffd
	.align		4
        /*0018*/ 	.word	0x00000000
	.align		4
        /*001c*/ 	.word	0xfffffffc


//--------------------- .text._Z11addMatricesPKiS0_Pimm --------------------------
	.section	.text._Z11addMatricesPKiS0_Pimm,"ax",@progbits
	.align	128
        .global         _Z11addMatricesPKiS0_Pimm
        .type           _Z11addMatricesPKiS0_Pimm,@function
        .size           _Z11addMatricesPKiS0_Pimm,(.L_x_1 - _Z11addMatricesPKiS0_Pimm)
        .other          _Z11addMatricesPKiS0_Pimm,@"STO_CUDA_ENTRY STV_DEFAULT"
_Z11addMatricesPKiS0_Pimm:
.text._Z11addMatricesPKiS0_Pimm:
[----:B------:R-:W-:Y:S01]  /*0000*/  LDC R1, c[0x0][0x37c] ;  /* 0x0000df00ff017b82 */ /* 0x000fe20000000800 */
[----:B------:R-:W0:Y:S07]  /*0010*/  S2R R0, SR_TID.Y ;  /* 0x0000000000007919 */ /* 0x000e2e0000002200 */
[----:B------:R-:W0:Y:S01]  /*0020*/  S2UR UR4, SR_CTAID.Y ;  /* 0x00000000000479c3 */ /* 0x000e220000002600 */
[----:B------:R-:W1:Y:S01]  /*0030*/  LDCU.64 UR6, c[0x0][0x3a0] ;  /* 0x00007400ff0677ac */ /* 0x000e620008000a00 */
[----:B------:R-:W2:Y:S01]  /*0040*/  S2R R3, SR_TID.X ;  /* 0x0000000000037919 */ /* 0x000ea20000002100 */
[----:B------:R-:W3:Y:S05]  /*0050*/  LDCU.64 UR8, c[0x0][0x398] ;  /* 0x00007300ff0877ac */ /* 0x000eea0008000a00 */
[----:B------:R-:W0:Y:S08]  /*0060*/  LDC R5, c[0x0][0x364] ;  /* 0x0000d900ff057b82 */ /* 0x000e300000000800 */
[----:B------:R-:W2:Y:S08]  /*0070*/  S2UR UR5, SR_CTAID.X ;  /* 0x00000000000579c3 */ /* 0x000eb00000002500 */
[----:B------:R-:W2:Y:S01]  /*0080*/  LDC R2, c[0x0][0x360] ;  /* 0x0000d800ff027b82 */ /* 0x000ea20000000800 */
[----:B0-----:R-:W-:-:S05]  /*0090*/  IMAD R5, R5, UR4, R0 ;  /* 0x0000000405057c24 */ /* 0x001fca000f8e0200 */
[----:B-1----:R-:W-:-:S04]  /*00a0*/  ISETP.GE.U32.AND P0, PT, R5, UR6, PT ;  /* 0x0000000605007c0c */ /* 0x002fc8000bf06070 */
[----:B------:R-:W-:Y:S01]  /*00b0*/  ISETP.GE.U32.AND.EX P0, PT, RZ, UR7, PT, P0 ;  /* 0x00000007ff007c0c */ /* 0x000fe2000bf06100 */
[----:B--2---:R-:W-:-:S05]  /*00c0*/  IMAD R2, R2, UR5, R3 ;  /* 0x0000000502027c24 */ /* 0x004fca000f8e0203 */
[----:B---3--:R-:W-:-:S04]  /*00d0*/  ISETP.GE.U32.AND P1, PT, R2, UR8, PT ;  /* 0x0000000802007c0c */ /* 0x008fc8000bf26070 */
[----:B------:R-:W-:-:S13]  /*00e0*/  ISETP.GE.U32.OR.EX P0, PT, RZ, UR9, P0, P1 ;  /* 0x00000009ff007c0c */ /* 0x000fda0008706510 */
[----:B------:R-:W-:Y:S05]  /*00f0*/  @P0 EXIT ;  /* 0x000000000000094d */ /* 0x000fea0003800000 */
[----:B------:R-:W0:Y:S01]  /*0100*/  LDCU.128 UR12, c[0x0][0x380] ;  /* 0x00007000ff0c77ac */ /* 0x000e220008000c00 */
[----:B------:R-:W-:Y:S01]  /*0110*/  IMAD.MOV.U32 R3, RZ, RZ, RZ ;  /* 0x000000ffff037224 */ /* 0x000fe200078e00ff */
[----:B------:R-:W1:Y:S01]  /*0120*/  LDCU.64 UR4, c[0x0][0x358] ;  /* 0x00006b00ff0477ac */ /* 0x000e620008000a00 */
[C---:B------:R-:W-:Y:S01]  /*0130*/  IMAD.WIDE.U32 R2, R5.reuse, UR8, R2 ;  /* 0x0000000805027c25 */ /* 0x040fe2000f8e0002 */
[----:B------:R-:W2:Y:S03]  /*0140*/  LDCU.64 UR6, c[0x0][0x390] ;  /* 0x00007200ff0677ac */ /* 0x000ea60008000a00 */
[----:B------:R-:W-:Y:S02]  /*0150*/  IMAD R5, R5, UR9, R3 ;  /* 0x0000000905057c24 */ /* 0x000fe4000f8e0203 */
[----:B------:R-:W-:-:S03]  /*0160*/  IMAD.SHL.U32 R6, R2, 0x4, RZ ;  /* 0x0000000402067824 */ /* 0x000fc600078e00ff */
[----:B------:R-:W-:Y:S02]  /*0170*/  SHF.L.U64.HI R0, R2, 0x2, R5 ;  /* 0x0000000202007819 */ /* 0x000fe40000010205 */
[C---:B0-----:R-:W-:Y:S02]  /*0180*/  IADD3 R4, P1, PT, R6.reuse, UR14, RZ ;  /* 0x0000000e06047c10 */ /* 0x041fe4000ff3e0ff */
[----:B------:R-:W-:Y:S02]  /*0190*/  IADD3 R2, P0, PT, R6, UR12, RZ ;  /* 0x0000000c06027c10 */ /* 0x000fe4000ff1e0ff */
[C---:B------:R-:W-:Y:S02]  /*01a0*/  IADD3.X R5, PT, PT, R0.reuse, UR15, RZ, P1, !PT ;  /* 0x0000000f00057c10 */ /* 0x040fe40008ffe4ff */
[----:B------:R-:W-:-:S04]  /*01b0*/  IADD3.X R3, PT, PT, R0, UR13, RZ, P0, !PT ;  /* 0x0000000d00037c10 */ /* 0x000fc800087fe4ff */
[----:B-1----:R-:W3:Y:S04]  /*01c0*/  LDG.E R5, desc[UR4][R4.64] ;  /* 0x0000000404057981 */ /* 0x002ee8000c1e1900 */
[----:B------:R-:W3:Y:S01]  /*01d0*/  LDG.E R2, desc[UR4][R2.64] ;  /* 0x0000000402027981 */ /* 0x000ee2000c1e1900 */
[----:B--2---:R-:W-:-:S04]  /*01e0*/  IADD3 R6, P0, PT, R6, UR6, RZ ;  /* 0x0000000606067c10 */ /* 0x004fc8000ff1e0ff */
[----:B------:R-:W-:Y:S01]  /*01f0*/  IADD3.X R7, PT, PT, R0, UR7, RZ, P0, !PT ;  /* 0x0000000700077c10 */ /* 0x000fe200087fe4ff */
[----:B---3--:R-:W-:-:S05]  /*0200*/  IMAD.IADD R9, R2, 0x1, R5 ;  /* 0x0000000102097824 */ /* 0x008fca00078e0205 */
[----:B------:R-:W-:Y:S01]  /*0210*/  STG.E desc[UR4][R6.64], R9 ;  /* 0x0000000906007986 */ /* 0x000fe2000c101904 */
[----:B------:R-:W-:Y:S05]  /*0220*/  EXIT ;  /* 0x000000000000794d */ /* 0x000fea0003800000 */
.L_x_0:
[----:B------:R-:W-:-:S00]  /*0230*/  BRA `(.L_x_0) ;  /* 0xfffffffc00fc7947 */ /* 0x000fc0000383ffff */
[----:B------:R-:W-:-:S00]  /*0240*/  NOP ;  /* 0x0000000000007918 */ /* 0x000fc00000000000 */
        /* <DEDUP_REMOVED lines=11> */
.L_x_1:


//--------------------- .nv.shared.reserved.0     --------------------------
	.section	.nv.shared.reserved.0,"aw",@nobits
	.weak		__nv_reservedSMEM_offset_0_alias
	.size		__nv_reservedSMEM_offset_0_alias, 0, 64
	.other		__nv_reservedSMEM_offset_0_alias,@"STO_CUDA_RESERVED_SHARED STV_DEFAULT"
__nv_reservedSMEM_offset_0_alias:
	.zero		0
	.zero		64


//--------------------- .nv.constant0._Z11addMatricesPKiS0_Pimm --------------------------
	.section	.nv.constant0._Z11addMatricesPKiS0_Pimm,"a",@progbits
	.sectionflags	@""
	.align	4
.nv.constant0._Z11addMatricesPKiS0_Pimm:
	.zero		936


//--------------------- SYMBOLS --------------------------

	.type		.nv.reservedSmem.offset0,@object
	.size		.nv.reservedSmem.offset0,0x4
